	.headerflags	@"EF_CUDA_TEXMODE_UNIFIED EF_CUDA_64BIT_ADDRESS EF_CUDA_ACCELERATORS EF_CUDA_SM90 EF_CUDA_VIRTUAL_SM(EF_CUDA_SM90)"
	.elftype	@"ET_EXEC"


//--------------------- .nv.info                  --------------------------
	.section	.nv.info,"",@"SHT_CUDA_INFO"
	.align	4


	//----- nvinfo : EIATTR_REGCOUNT
	.align		4
        /*0000*/ 	.byte	0x04, 0x2f
        /*0002*/ 	.short	(.L_3 - .L_2)
	.align		4
.L_2:
        /*0004*/ 	.word	index@(triton_poi_fused__native_batch_norm_legit_no_training_relu_19)
        /*0008*/ 	.word	0x00000026


	//----- nvinfo : EIATTR_MIN_STACK_SIZE
	.align		4
.L_3:
        /*000c*/ 	.byte	0x04, 0x12
        /*000e*/ 	.short	(.L_5 - .L_4)
	.align		4
.L_4:
        /*0010*/ 	.word	index@(triton_poi_fused__native_batch_norm_legit_no_training_relu_19)
        /*0014*/ 	.word	0x00000000


	//----- nvinfo : EIATTR_FRAME_SIZE
	.align		4
.L_5:
        /*0018*/ 	.byte	0x04, 0x11
        /*001a*/ 	.short	(.L_7 - .L_6)
	.align		4
.L_6:
        /*001c*/ 	.word	index@(triton_poi_fused__native_batch_norm_legit_no_training_relu_19)
        /*0020*/ 	.word	0x00000000


	//----- nvinfo : EIATTR_MIN_STACK_SIZE
	.align		4
.L_7:
        /*0024*/ 	.byte	0x04, 0x12
        /*0026*/ 	.short	(.L_9 - .L_8)
	.align		4
.L_8:
        /*0028*/ 	.word	index@(triton_poi_fused__native_batch_norm_legit_no_training_relu_19)
        /*002c*/ 	.word	0x00000000
.L_9:


//--------------------- .nv.info.triton_poi_fused__native_batch_norm_legit_no_training_relu_19 --------------------------
	.section	.nv.info.triton_poi_fused__native_batch_norm_legit_no_training_relu_19,"",@"SHT_CUDA_INFO"
	.sectionflags	@""
	.align	4


	//----- nvinfo : EIATTR_CUDA_API_VERSION
	.align		4
        /*0000*/ 	.byte	0x04, 0x37
        /*0002*/ 	.short	(.L_11 - .L_10)
.L_10:
        /*0004*/ 	.word	0x0000007c


	//----- nvinfo : EIATTR_KPARAM_INFO
	.align		4
.L_11:
        /*0008*/ 	.byte	0x04, 0x17
        /*000a*/ 	.short	(.L_13 - .L_12)
.L_12:
        /*000c*/ 	.word	0x00000000
        /*0010*/ 	.short	0x0006
        /*0012*/ 	.short	0x0030
        /*0014*/ 	.byte	0x00, 0xf0, 0x11, 0x00


	//----- nvinfo : EIATTR_KPARAM_INFO
	.align		4
.L_13:
        /*0018*/ 	.byte	0x04, 0x17
        /*001a*/ 	.short	(.L_15 - .L_14)
.L_14:
        /*001c*/ 	.word	0x00000000
        /*0020*/ 	.short	0x0005
        /*0022*/ 	.short	0x0028
        /*0024*/ 	.byte	0x00, 0xf4, 0x21, 0x00


	//----- nvinfo : EIATTR_KPARAM_INFO
	.align		4
.L_15:
        /*0028*/ 	.byte	0x04, 0x17
        /*002a*/ 	.short	(.L_17 - .L_16)
.L_16:
        /*002c*/ 	.word	0x00000000
        /*0030*/ 	.short	0x0004
        /*0032*/ 	.short	0x0020
        /*0034*/ 	.byte	0x00, 0xf4, 0x21, 0x00


	//----- nvinfo : EIATTR_KPARAM_INFO
	.align		4
.L_17:
        /*0038*/ 	.byte	0x04, 0x17
        /*003a*/ 	.short	(.L_19 - .L_18)
.L_18:
        /*003c*/ 	.word	0x00000000
        /*0040*/ 	.short	0x0003
        /*0042*/ 	.short	0x0018
        /*0044*/ 	.byte	0x00, 0xf4, 0x21, 0x00


	//----- nvinfo : EIATTR_KPARAM_INFO
	.align		4
.L_19:
        /*0048*/ 	.byte	0x04, 0x17
        /*004a*/ 	.short	(.L_21 - .L_20)
.L_20:
        /*004c*/ 	.word	0x00000000
        /*0050*/ 	.short	0x0002
        /*0052*/ 	.short	0x0010
        /*0054*/ 	.byte	0x00, 0xf4, 0x21, 0x00


	//----- nvinfo : EIATTR_KPARAM_INFO
	.align		4
.L_21:
        /*0058*/ 	.byte	0x04, 0x17
        /*005a*/ 	.short	(.L_23 - .L_22)
.L_22:
        /*005c*/ 	.word	0x00000000
        /*0060*/ 	.short	0x0001
        /*0062*/ 	.short	0x0008
        /*0064*/ 	.byte	0x00, 0xf4, 0x21, 0x00


	//----- nvinfo : EIATTR_KPARAM_INFO
	.align		4
.L_23:
        /*0068*/ 	.byte	0x04, 0x17
        /*006a*/ 	.short	(.L_25 - .L_24)
.L_24:
        /*006c*/ 	.word	0x00000000
        /*0070*/ 	.short	0x0000
        /*0072*/ 	.short	0x0000
        /*0074*/ 	.byte	0x00, 0xf4, 0x21, 0x00


	//----- nvinfo : EIATTR_SPARSE_MMA_MASK
	.align		4
.L_25:
        /*0078*/ 	.byte	0x03, 0x50
        /*007a*/ 	.short	0x0000


	//----- nvinfo : EIATTR_MAXREG_COUNT
	.align		4
        /*007c*/ 	.byte	0x03, 0x1b
        /*007e*/ 	.short	0x00ff


	//----- nvinfo : EIATTR_EXIT_INSTR_OFFSETS
	.align		4
        /*0080*/ 	.byte	0x04, 0x1c
        /*0082*/ 	.short	(.L_27 - .L_26)


	//   ....[0]....
.L_26:
        /*0084*/ 	.word	0x00000a50


	//----- nvinfo : EIATTR_REQNTID
	.align		4
.L_27:
        /*0088*/ 	.byte	0x04, 0x10
        /*008a*/ 	.short	(.L_29 - .L_28)
.L_28:
        /*008c*/ 	.word	0x00000080
        /*0090*/ 	.word	0x00000001
        /*0094*/ 	.word	0x00000001


	//----- nvinfo : EIATTR_CBANK_PARAM_SIZE
	.align		4
.L_29:
        /*0098*/ 	.byte	0x03, 0x19
        /*009a*/ 	.short	0x0034


	//----- nvinfo : EIATTR_PARAM_CBANK
	.align		4
        /*009c*/ 	.byte	0x04, 0x0a
        /*009e*/ 	.short	(.L_31 - .L_30)
	.align		4
.L_30:
        /*00a0*/ 	.word	index@(.nv.constant0.triton_poi_fused__native_batch_norm_legit_no_training_relu_19)
        /*00a4*/ 	.short	0x0210
        /*00a6*/ 	.short	0x0034


	//----- nvinfo : EIATTR_SW_WAR
	.align		4
.L_31:
        /*00a8*/ 	.byte	0x04, 0x36
        /*00aa*/ 	.short	(.L_33 - .L_32)
.L_32:
        /*00ac*/ 	.word	0x00000008
.L_33:


//--------------------- .nv.callgraph             --------------------------
	.section	.nv.callgraph,"",@"SHT_CUDA_CALLGRAPH"
	.align	4
	.sectionentsize	8
	.align		4
        /*0000*/ 	.word	0x00000000
	.align		4
        /*0004*/ 	.word	0xffffffff
	.align		4
        /*0008*/ 	.word	0x00000000
	.align		4
        /*000c*/ 	.word	0xfffffffe
	.align		4
        /*0010*/ 	.word	0x00000000
	.align		4
        /*0014*/ 	.word	0xfffffffd
	.align		4
        /*0018*/ 	.word	0x00000000
	.align		4
        /*001c*/ 	.word	0xfffffffc


//--------------------- .nv.constant4             --------------------------
	.section	.nv.constant4,"a",@progbits
	.align	8
	.align		8
.nv.constant4:
        /*0000*/ 	.dword	_$_str
	.align		8
        /*0008*/ 	.dword	_$_str_$_2


//--------------------- .text.triton_poi_fused__native_batch_norm_legit_no_training_relu_19 --------------------------
	.section	.text.triton_poi_fused__native_batch_norm_legit_no_training_relu_19,"ax",@progbits
	.align	128
        .global         triton_poi_fused__native_batch_norm_legit_no_training_relu_19
        .type           triton_poi_fused__native_batch_norm_legit_no_training_relu_19,@function
        .size           triton_poi_fused__native_batch_norm_legit_no_training_relu_19,(.L_x_1 - triton_poi_fused__native_batch_norm_legit_no_training_relu_19)
        .other          triton_poi_fused__native_batch_norm_legit_no_training_relu_19,@"STO_CUDA_ENTRY STV_DEFAULT"
triton_poi_fused__native_batch_norm_legit_no_training_relu_19:
.text.triton_poi_fused__native_batch_norm_legit_no_training_relu_19:
[----:B------:R-:W-:Y:S01]  /*0000*/  LDC R1, c[0x0][0x28] ;  /* 0x00000a00ff017b82 */ /* 0x000fe20000000800 */
[----:B------:R-:W1:Y:S07]  /*0010*/  S2R R0, SR_TID.X ;  /* 0x0000000000007919 */ /* 0x000e6e0000002100 */
[----:B------:R-:W2:Y:S01]  /*0020*/  LDC.64 R16, c[0x0][0x220] ;  /* 0x00008800ff107b82 */ /* 0x000ea20000000a00 */
[----:B------:R-:W-:Y:S01]  /*0030*/  ULDC.64 UR4, c[0x0][0x208] ;  /* 0x0000820000047ab9 */ /* 0x000fe20000000a00 */
[----:B------:R-:W3:Y:S06]  /*0040*/  S2R R3, SR_CTAID.X ;  /* 0x0000000000037919 */ /* 0x000eec0000002500 */
[----:B------:R-:W4:Y:S08]  /*0050*/  LDC.64 R20, c[0x0][0x218] ;  /* 0x00008600ff147b82 */ /* 0x000f300000000a00 */
[----:B------:R-:W5:Y:S08]  /*0060*/  LDC.64 R22, c[0x0][0x210] ;  /* 0x00008400ff167b82 */ /* 0x000f700000000a00 */
[----:B------:R-:W5:Y:S01]  /*0070*/  LDC.64 R32, c[0x0][0x230] ;  /* 0x00008c00ff207b82 */ /* 0x000f620000000a00 */
[----:B-1----:R-:W-:-:S04]  /*0080*/  SHF.L.U32 R0, R0, 0x2, RZ ;  /* 0x0000000200007819 */ /* 0x002fc800000006ff */
[----:B------:R-:W-:-:S04]  /*0090*/  LOP3.LUT R0, R0, 0x1fc, RZ, 0xc0, !PT ;  /* 0x000001fc00007812 */ /* 0x000fc800078ec0ff */
[----:B---3--:R-:W-:-:S05]  /*00a0*/  LEA R2, R3, R0, 0xa ;  /* 0x0000000003027211 */ /* 0x008fca00078e50ff */
[----:B------:R-:W-:-:S05]  /*00b0*/  IMAD.HI R0, R2, 0x38e38e39, RZ ;  /* 0x38e38e3902007827 */ /* 0x000fca00078e02ff */
[----:B------:R-:W-:-:S04]  /*00c0*/  SHF.R.U32.HI R3, RZ, 0x1f, R0 ;  /* 0x0000001fff037819 */ /* 0x000fc80000011600 */
[----:B------:R-:W-:-:S05]  /*00d0*/  LEA.HI.SX32 R3, R0, R3, 0x17 ;  /* 0x0000000300037211 */ /* 0x000fca00078fbaff */
[----:B------:R-:W-:-:S04]  /*00e0*/  IMAD R19, R3, -0x900, R2 ;  /* 0xfffff70003137824 */ /* 0x000fc800078e0202 */
[----:B--2---:R-:W-:-:S06]  /*00f0*/  IMAD.WIDE R12, R19, 0x4, R16 ;  /* 0x00000004130c7825 */ /* 0x004fcc00078e0210 */
[----:B------:R-:W2:Y:S01]  /*0100*/  LDG.E.EL.128 R12, desc[UR4][R12.64] ;  /* 0x000000040c0c7981 */ /* 0x000ea2000c2e1d00 */
[----:B------:R-:W-:Y:S01]  /*0110*/  IADD3 R3, R2, 0x200, RZ ;  /* 0x0000020002037810 */ /* 0x000fe20007ffe0ff */
[----:B----4-:R-:W-:-:S04]  /*0120*/  IMAD.WIDE R8, R19, 0x4, R20 ;  /* 0x0000000413087825 */ /* 0x010fc800078e0214 */
[----:B------:R-:W-:Y:S02]  /*0130*/  IMAD.HI R0, R3, 0x38e38e39, RZ ;  /* 0x38e38e3903007827 */ /* 0x000fe400078e02ff */
[----:B------:R-:W3:Y:S02]  /*0140*/  LDG.E.EL.128 R8, desc[UR4][R8.64] ;  /* 0x0000000408087981 */ /* 0x000ee4000c2e1d00 */
[----:B-----5:R-:W-:Y:S01]  /*0150*/  IMAD.WIDE R22, R2, 0x4, R22 ;  /* 0x0000000402167825 */ /* 0x020fe200078e0216 */
[----:B------:R-:W-:-:S04]  /*0160*/  SHF.R.U32.HI R25, RZ, 0x1f, R0 ;  /* 0x0000001fff197819 */ /* 0x000fc80000011600 */
[----:B------:R-:W3:Y:S01]  /*0170*/  LDG.E.128 R4, desc[UR4][R22.64] ;  /* 0x0000000416047981 */ /* 0x000ee2000c1e1d00 */
[----:B------:R-:W-:-:S03]  /*0180*/  LEA.HI.SX32 R0, R0, R25, 0x17 ;  /* 0x0000001900007211 */ /* 0x000fc600078fbaff */
[----:B------:R1:W4:Y:S02]  /*0190*/  LDG.E.128 R28, desc[UR4][R22.64+0x800] ;  /* 0x00080004161c7981 */ /* 0x000324000c1e1d00 */
[----:B------:R-:W-:-:S04]  /*01a0*/  IMAD R3, R0, -0x900, R3 ;  /* 0xfffff70000037824 */ /* 0x000fc800078e0203 */
[----:B------:R-:W-:Y:S01]  /*01b0*/  IMAD.WIDE R24, R3, 0x4, R20 ;  /* 0x0000000403187825 */ /* 0x000fe200078e0214 */
[----:B-1----:R-:W1:Y:S05]  /*01c0*/  LDC.64 R22, c[0x0][0x228] ;  /* 0x00008a00ff167b82 */ /* 0x002e6a0000000a00 */
[----:B------:R-:W4:Y:S01]  /*01d0*/  LDG.E.EL.128 R24, desc[UR4][R24.64] ;  /* 0x0000000418187981 */ /* 0x000f22000c2e1d00 */
[----:B------:R-:W-:Y:S01]  /*01e0*/  HFMA2.MMA R0, -RZ, RZ, 1.625, 0 ;  /* 0x3e800000ff007435 */ /* 0x000fe200000001ff */
[----:B-1----:R-:W-:-:S04]  /*01f0*/  IMAD.WIDE R34, R19, 0x4, R22 ;  /* 0x0000000413227825 */ /* 0x002fc800078e0216 */
[----:B--2---:R-:W-:Y:S01]  /*0200*/  FADD R18, R12, 9.9999997473787516356e-06 ;  /* 0x3727c5ac0c127421 */ /* 0x004fe20000000000 */
[----:B------:R-:W-:-:S05]  /*0210*/  FADD R20, R13, 9.9999997473787516356e-06 ;  /* 0x3727c5ac0d147421 */ /* 0x000fca0000000000 */
[----:B------:R-:W1:Y:S01]  /*0220*/  MUFU.SQRT R18, R18 ;  /* 0x0000001200127308 */ /* 0x000e620000002000 */
[----:B------:R-:W-:-:S07]  /*0230*/  FADD R14, R14, 9.9999997473787516356e-06 ;  /* 0x3727c5ac0e0e7421 */ /* 0x000fce0000000000 */
[----:B------:R-:W2:Y:S01]  /*0240*/  MUFU.SQRT R20, R20 ;  /* 0x0000001400147308 */ /* 0x000ea20000002000 */
[----:B------:R-:W-:-:S07]  /*0250*/  FADD R15, R15, 9.9999997473787516356e-06 ;  /* 0x3727c5ac0f0f7421 */ /* 0x000fce0000000000 */
[----:B------:R-:W5:Y:S01]  /*0260*/  MUFU.SQRT R12, R14 ;  /* 0x0000000e000c7308 */ /* 0x000f620000002000 */
[----:B-1----:R-:W-:-:S07]  /*0270*/  FSETP.GT.AND P6, PT, R18, 8.50705917302346158658e+37, PT ;  /* 0x7e8000001200780b */ /* 0x002fce0003fc4000 */
[----:B------:R-:W1:Y:S01]  /*0280*/  MUFU.SQRT R13, R15 ;  /* 0x0000000f000d7308 */ /* 0x000e620000002000 */
[----:B--2---:R-:W-:Y:S02]  /*0290*/  FSETP.GT.AND P5, PT, R20, 8.50705917302346158658e+37, PT ;  /* 0x7e8000001400780b */ /* 0x004fe40003fa4000 */
[----:B------:R-:W-:Y:S02]  /*02a0*/  FSETP.GEU.AND P4, PT, R18, 1.175494350822287508e-38, PT ;  /* 0x008000001200780b */ /* 0x000fe40003f8e000 */
[----:B------:R-:W-:Y:S02]  /*02b0*/  FSETP.GEU.AND P3, PT, R20, 1.175494350822287508e-38, PT ;  /* 0x008000001400780b */ /* 0x000fe40003f6e000 */
[----:B-----5:R-:W-:Y:S01]  /*02c0*/  FSETP.GT.AND P2, PT, R12, 8.50705917302346158658e+37, PT ;  /* 0x7e8000000c00780b */ /* 0x020fe20003f44000 */
[----:B------:R-:W-:Y:S01]  /*02d0*/  @P6 FMUL R18, R18, 0.25 ;  /* 0x3e80000012126820 */ /* 0x000fe20000400000 */
[----:B---3--:R-:W-:Y:S01]  /*02e0*/  FADD R4, R4, -R8 ;  /* 0x8000000804047221 */ /* 0x008fe20000000000 */
[----:B------:R-:W-:-:S02]  /*02f0*/  FSETP.GEU.AND P0, PT, R12, 1.175494350822287508e-38, PT ;  /* 0x008000000c00780b */ /* 0x000fc40003f0e000 */
[----:B------:R-:W-:Y:S02]  /*0300*/  FSEL R8, R0, 1, P6 ;  /* 0x3f80000000087808 */ /* 0x000fe40003000000 */
[----:B------:R-:W-:Y:S01]  /*0310*/  @P5 FMUL R20, R20, 0.25 ;  /* 0x3e80000014145820 */ /* 0x000fe20000400000 */
[C---:B-1----:R-:W-:Y:S01]  /*0320*/  FSETP.GT.AND P1, PT, R13.reuse, 8.50705917302346158658e+37, PT ;  /* 0x7e8000000d00780b */ /* 0x042fe20003f24000 */
[----:B------:R-:W-:Y:S01]  /*0330*/  @!P4 FMUL R18, R18, 16777216 ;  /* 0x4b8000001212c820 */ /* 0x000fe20000400000 */
[----:B------:R-:W-:Y:S01]  /*0340*/  FSETP.GEU.AND P6, PT, R13, 1.175494350822287508e-38, PT ;  /* 0x008000000d00780b */ /* 0x000fe20003fce000 */
[----:B------:R-:W-:Y:S01]  /*0350*/  @!P3 FMUL R20, R20, 16777216 ;  /* 0x4b8000001414b820 */ /* 0x000fe20000400000 */
[----:B------:R-:W-:Y:S02]  /*0360*/  FADD R5, R5, -R9 ;  /* 0x8000000905057221 */ /* 0x000fe40000000000 */
[----:B------:R-:W1:Y:S01]  /*0370*/  MUFU.RCP R9, R18 ;  /* 0x0000001200097308 */ /* 0x000e620000001000 */
[----:B------:R-:W-:Y:S01]  /*0380*/  @P2 FMUL R12, R12, 0.25 ;  /* 0x3e8000000c0c2820 */ /* 0x000fe20000400000 */
[----:B------:R-:W-:-:S06]  /*0390*/  FADD R7, R7, -R11 ;  /* 0x8000000b07077221 */ /* 0x000fcc0000000000 */
[----:B------:R-:W2:Y:S01]  /*03a0*/  MUFU.RCP R20, R20 ;  /* 0x0000001400147308 */ /* 0x000ea20000001000 */
[----:B------:R-:W-:Y:S01]  /*03b0*/  @P1 FMUL R13, R13, 0.25 ;  /* 0x3e8000000d0d1820 */ /* 0x000fe20000400000 */
[----:B------:R-:W-:Y:S01]  /*03c0*/  @!P0 FMUL R12, R12, 16777216 ;  /* 0x4b8000000c0c8820 */ /* 0x000fe20000400000 */
[----:B------:R-:W-:Y:S01]  /*03d0*/  FSEL R11, R0, 1, P5 ;  /* 0x3f800000000b7808 */ /* 0x000fe20002800000 */
[----:B----4-:R-:W-:Y:S01]  /*03e0*/  FADD R29, R29, -R25 ;  /* 0x800000191d1d7221 */ /* 0x010fe20000000000 */
[----:B------:R-:W-:Y:S01]  /*03f0*/  @!P6 FMUL R13, R13, 16777216 ;  /* 0x4b8000000d0de820 */ /* 0x000fe20000400000 */
[----:B------:R-:W-:Y:S01]  /*0400*/  FADD R24, R28, -R24 ;  /* 0x800000181c187221 */ /* 0x000fe20000000000 */
[----:B------:R-:W-:Y:S01]  /*0410*/  @!P4 FMUL R8, R8, 16777216 ;  /* 0x4b8000000808c820 */ /* 0x000fe20000400000 */
[----:B------:R-:W3:Y:S01]  /*0420*/  MUFU.RCP R25, R12 ;  /* 0x0000000c00197308 */ /* 0x000ee20000001000 */
[----:B------:R-:W-:Y:S02]  /*0430*/  @!P3 FMUL R11, R11, 16777216 ;  /* 0x4b8000000b0bb820 */ /* 0x000fe40000400000 */
[----:B-1----:R-:W-:Y:S01]  /*0440*/  FMUL R9, R9, R8 ;  /* 0x0000000809097220 */ /* 0x002fe20000400000 */
[----:B------:R-:W-:-:S04]  /*0450*/  FSEL R8, R0, 1, P2 ;  /* 0x3f80000000087808 */ /* 0x000fc80001000000 */
[----:B------:R-:W1:Y:S01]  /*0460*/  MUFU.RCP R28, R13 ;  /* 0x0000000d001c7308 */ /* 0x000e620000001000 */
[----:B--2---:R-:W-:Y:S01]  /*0470*/  FMUL R18, R20, R11 ;  /* 0x0000000b14127220 */ /* 0x004fe20000400000 */
[----:B------:R-:W-:Y:S01]  /*0480*/  FSEL R11, R0, 1, P1 ;  /* 0x3f800000000b7808 */ /* 0x000fe20000800000 */
[----:B------:R-:W-:Y:S01]  /*0490*/  @!P0 FMUL R8, R8, 16777216 ;  /* 0x4b80000008088820 */ /* 0x000fe20000400000 */
[----:B------:R-:W-:-:S03]  /*04a0*/  FMUL R21, R9, R4 ;  /* 0x0000000409157220 */ /* 0x000fc60000400000 */
[----:B------:R-:W-:Y:S01]  /*04b0*/  @!P6 FMUL R11, R11, 16777216 ;  /* 0x4b8000000b0be820 */ /* 0x000fe20000400000 */
[----:B---3--:R-:W-:Y:S01]  /*04c0*/  FMUL R25, R25, R8 ;  /* 0x0000000819197220 */ /* 0x008fe20000400000 */
[----:B------:R-:W-:Y:S01]  /*04d0*/  FADD R6, R6, -R10 ;  /* 0x8000000a06067221 */ /* 0x000fe20000000000 */
[----:B0-----:R-:W-:-:S04]  /*04e0*/  IMAD.WIDE R8, R19, 0x4, R32 ;  /* 0x0000000413087825 */ /* 0x001fc800078e0220 */
[----:B------:R-:W-:Y:S01]  /*04f0*/  FMUL R18, R18, R5 ;  /* 0x0000000512127220 */ /* 0x000fe20000400000 */
[----:B-1----:R-:W-:Y:S01]  /*0500*/  FMUL R28, R28, R11 ;  /* 0x0000000b1c1c7220 */ /* 0x002fe20000400000 */
[----:B------:R-:W-:Y:S01]  /*0510*/  FMUL R25, R25, R6 ;  /* 0x0000000619197220 */ /* 0x000fe20000400000 */
[----:B------:R-:W2:Y:S02]  /*0520*/  LDG.E.EL.128 R8, desc[UR4][R8.64] ;  /* 0x0000000408087981 */ /* 0x000ea4000c2e1d00 */
[----:B------:R-:W-:Y:S02]  /*0530*/  FMUL R28, R28, R7 ;  /* 0x000000071c1c7220 */ /* 0x000fe40000400000 */
[----:B------:R-:W2:Y:S01]  /*0540*/  LDG.E.EL.128 R4, desc[UR4][R34.64] ;  /* 0x0000000422047981 */ /* 0x000ea2000c2e1d00 */
[----:B------:R-:W-:-:S06]  /*0550*/  IMAD.WIDE R12, R3, 0x4, R16 ;  /* 0x00000004030c7825 */ /* 0x000fcc00078e0210 */
[----:B------:R-:W3:Y:S01]  /*0560*/  LDG.E.EL.128 R12, desc[UR4][R12.64] ;  /* 0x000000040c0c7981 */ /* 0x000ee2000c2e1d00 */
[----:B------:R-:W-:-:S04]  /*0570*/  IMAD.WIDE R16, R3, 0x4, R22 ;  /* 0x0000000403107825 */ /* 0x000fc800078e0216 */
[----:B------:R-:W-:-:S04]  /*0580*/  IMAD.WIDE R22, R3, 0x4, R32 ;  /* 0x0000000403167825 */ /* 0x000fc800078e0220 */
[----:B--2---:R-:W-:Y:S01]  /*0590*/  FFMA R4, R4, R21, R8 ;  /* 0x0000001504047223 */ /* 0x004fe20000000008 */
[----:B------:R-:W-:Y:S01]  /*05a0*/  FFMA R5, R5, R18, R9 ;  /* 0x0000001205057223 */ /* 0x000fe20000000009 */
[----:B------:R-:W2:Y:S04]  /*05b0*/  LDG.E.EL.128 R20, desc[UR4][R22.64] ;  /* 0x0000000416147981 */ /* 0x000ea8000c2e1d00 */
[----:B------:R-:W2:Y:S01]  /*05c0*/  LDG.E.EL.128 R16, desc[UR4][R16.64] ;  /* 0x0000000410107981 */ /* 0x000ea2000c2e1d00 */
[----:B---3--:R-:W-:-:S06]  /*05d0*/  FADD R3, R12, 9.9999997473787516356e-06 ;  /* 0x3727c5ac0c037421 */ /* 0x008fcc0000000000 */
[----:B------:R-:W0:Y:S01]  /*05e0*/  MUFU.SQRT R3, R3 ;  /* 0x0000000300037308 */ /* 0x000e220000002000 */
[----:B------:R-:W-:Y:S01]  /*05f0*/  FADD R13, R13, 9.9999997473787516356e-06 ;  /* 0x3727c5ac0d0d7421 */ /* 0x000fe20000000000 */
[----:B------:R-:W-:Y:S01]  /*0600*/  FADD R14, R14, 9.9999997473787516356e-06 ;  /* 0x3727c5ac0e0e7421 */ /* 0x000fe20000000000 */
[----:B------:R-:W-:Y:S01]  /*0610*/  FADD R15, R15, 9.9999997473787516356e-06 ;  /* 0x3727c5ac0f0f7421 */ /* 0x000fe20000000000 */
[----:B------:R-:W-:Y:S01]  /*0620*/  FFMA R6, R6, R25, R10 ;  /* 0x0000001906067223 */ /* 0x000fe2000000000a */
[----:B------:R-:W-:-:S03]  /*0630*/  FFMA R7, R7, R28, R11 ;  /* 0x0000001c07077223 */ /* 0x000fc6000000000b */
[----:B------:R-:W1:Y:S08]  /*0640*/  MUFU.SQRT R11, R13 ;  /* 0x0000000d000b7308 */ /* 0x000e700000002000 */
[----:B------:R-:W3:Y:S01]  /*0650*/  MUFU.SQRT R12, R14 ;  /* 0x0000000e000c7308 */ /* 0x000ee20000002000 */
[----:B0-----:R-:W-:-:S07]  /*0660*/  FSETP.GT.AND P6, PT, R3, 8.50705917302346158658e+37, PT ;  /* 0x7e8000000300780b */ /* 0x001fce0003fc4000 */
[----:B------:R-:W0:Y:S01]  /*0670*/  MUFU.SQRT R10, R15 ;  /* 0x0000000f000a7308 */ /* 0x000e220000002000 */
[----:B------:R-:W-:Y:S02]  /*0680*/  FSETP.GEU.AND P5, PT, R3, 1.175494350822287508e-38, PT ;  /* 0x008000000300780b */ /* 0x000fe40003fae000 */
[----:B-1----:R-:W-:Y:S02]  /*0690*/  FSETP.GT.AND P4, PT, R11, 8.50705917302346158658e+37, PT ;  /* 0x7e8000000b00780b */ /* 0x002fe40003f84000 */
[----:B---3--:R-:W-:Y:S01]  /*06a0*/  FSETP.GT.AND P2, PT, R12, 8.50705917302346158658e+37, PT ;  /* 0x7e8000000c00780b */ /* 0x008fe20003f44000 */
[----:B------:R-:W-:Y:S01]  /*06b0*/  @P6 FMUL R3, R3, 0.25 ;  /* 0x3e80000003036820 */ /* 0x000fe20000400000 */
[----:B------:R-:W-:Y:S02]  /*06c0*/  FSEL R8, R0, 1, P6 ;  /* 0x3f80000000087808 */ /* 0x000fe40003000000 */
[----:B------:R-:W-:Y:S02]  /*06d0*/  FSETP.GEU.AND P3, PT, R11, 1.175494350822287508e-38, PT ;  /* 0x008000000b00780b */ /* 0x000fe40003f6e000 */
[----:B0-----:R-:W-:-:S02]  /*06e0*/  FSETP.GT.AND P1, PT, R10, 8.50705917302346158658e+37, PT ;  /* 0x7e8000000a00780b */ /* 0x001fc40003f24000 */
[----:B------:R-:W-:Y:S02]  /*06f0*/  FSETP.GEU.AND P0, PT, R12, 1.175494350822287508e-38, PT ;  /* 0x008000000c00780b */ /* 0x000fe40003f0e000 */
[----:B------:R-:W-:Y:S01]  /*0700*/  FSETP.GEU.AND P6, PT, R10, 1.175494350822287508e-38, PT ;  /* 0x008000000a00780b */ /* 0x000fe20003fce000 */
[----:B------:R-:W-:Y:S01]  /*0710*/  @!P5 FMUL R3, R3, 16777216 ;  /* 0x4b8000000303d820 */ /* 0x000fe20000400000 */
[----:B------:R-:W-:Y:S01]  /*0720*/  @P4 FMUL R11, R11, 0.25 ;  /* 0x3e8000000b0b4820 */ /* 0x000fe20000400000 */
[----:B------:R-:W-:-:S04]  /*0730*/  @P2 FMUL R12, R12, 0.25 ;  /* 0x3e8000000c0c2820 */ /* 0x000fc80000400000 */
[----:B------:R-:W0:Y:S02]  /*0740*/  MUFU.RCP R3, R3 ;  /* 0x0000000300037308 */ /* 0x000e240000001000 */
[----:B------:R-:W-:Y:S01]  /*0750*/  @P1 FMUL R10, R10, 0.25 ;  /* 0x3e8000000a0a1820 */ /* 0x000fe20000400000 */
[----:B------:R-:W-:Y:S01]  /*0760*/  @!P3 FMUL R11, R11, 16777216 ;  /* 0x4b8000000b0bb820 */ /* 0x000fe20000400000 */
[----:B------:R-:W-:Y:S02]  /*0770*/  @!P0 FMUL R12, R12, 16777216 ;  /* 0x4b8000000c0c8820 */ /* 0x000fe40000400000 */
[----:B------:R-:W-:Y:S01]  /*0780*/  @!P6 FMUL R10, R10, 16777216 ;  /* 0x4b8000000a0ae820 */ /* 0x000fe20000400000 */
[----:B------:R-:W-:Y:S02]  /*0790*/  @!P5 FMUL R8, R8, 16777216 ;  /* 0x4b8000000808d820 */ /* 0x000fe40000400000 */
[----:B------:R-:W1:Y:S01]  /*07a0*/  MUFU.RCP R11, R11 ;  /* 0x0000000b000b7308 */ /* 0x000e620000001000 */
[----:B------:R-:W-:-:S07]  /*07b0*/  FSEL R14, R0, 1, P4 ;  /* 0x3f800000000e7808 */ /* 0x000fce0002000000 */
[----:B------:R-:W3:Y:S01]  /*07c0*/  MUFU.RCP R12, R12 ;  /* 0x0000000c000c7308 */ /* 0x000ee20000001000 */
[----:B------:R-:W-:-:S07]  /*07d0*/  FSEL R13, R0, 1, P2 ;  /* 0x3f800000000d7808 */ /* 0x000fce0001000000 */
[----:B------:R-:W4:Y:S01]  /*07e0*/  MUFU.RCP R10, R10 ;  /* 0x0000000a000a7308 */ /* 0x000f220000001000 */
[----:B------:R-:W-:Y:S01]  /*07f0*/  FSEL R15, R0, 1, P1 ;  /* 0x3f800000000f7808 */ /* 0x000fe20000800000 */
[----:B0-----:R-:W-:Y:S02]  /*0800*/  FMUL R3, R3, R8 ;  /* 0x0000000803037220 */ /* 0x001fe40000400000 */
[----:B------:R-:W0:Y:S01]  /*0810*/  LDC.64 R8, c[0x0][0x238] ;  /* 0x00008e00ff087b82 */ /* 0x000e220000000a00 */
[----:B------:R-:W-:Y:S01]  /*0820*/  @!P3 FMUL R14, R14, 16777216 ;  /* 0x4b8000000e0eb820 */ /* 0x000fe20000400000 */
[----:B------:R-:W-:Y:S01]  /*0830*/  @!P0 FMUL R13, R13, 16777216 ;  /* 0x4b8000000d0d8820 */ /* 0x000fe20000400000 */
[----:B------:R-:W-:Y:S01]  /*0840*/  @!P6 FMUL R15, R15, 16777216 ;  /* 0x4b8000000f0fe820 */ /* 0x000fe20000400000 */
[----:B------:R-:W-:Y:S01]  /*0850*/  FADD R26, R30, -R26 ;  /* 0x8000001a1e1a7221 */ /* 0x000fe20000000000 */
[----:B------:R-:W-:Y:S01]  /*0860*/  FADD R27, R31, -R27 ;  /* 0x8000001b1f1b7221 */ /* 0x000fe20000000000 */
[----:B-1----:R-:W-:Y:S01]  /*0870*/  FMUL R14, R11, R14 ;  /* 0x0000000e0b0e7220 */ /* 0x002fe20000400000 */
[----:B---3--:R-:W-:Y:S01]  /*0880*/  FMUL R13, R12, R13 ;  /* 0x0000000d0c0d7220 */ /* 0x008fe20000400000 */
[----:B----4-:R-:W-:Y:S01]  /*0890*/  FMUL R0, R10, R15 ;  /* 0x0000000f0a007220 */ /* 0x010fe20000400000 */
[----:B------:R-:W-:Y:S01]  /*08a0*/  FMUL R3, R3, R24 ;  /* 0x0000001803037220 */ /* 0x000fe20000400000 */
[----:B------:R-:W-:Y:S01]  /*08b0*/  FMUL R14, R14, R29 ;  /* 0x0000001d0e0e7220 */ /* 0x000fe20000400000 */
[----:B------:R-:W-:Y:S01]  /*08c0*/  FMUL R13, R13, R26 ;  /* 0x0000001a0d0d7220 */ /* 0x000fe20000400000 */
[----:B------:R-:W-:Y:S01]  /*08d0*/  FMUL R0, R0, R27 ;  /* 0x0000001b00007220 */ /* 0x000fe20000400000 */
[----:B------:R-:W-:-:S02]  /*08e0*/  FSETP.GEU.AND P6, PT, R7, RZ, PT ;  /* 0x000000ff0700720b */ /* 0x000fc40003fce000 */
[----:B------:R-:W-:Y:S02]  /*08f0*/  FSETP.GEU.AND P0, PT, R6, RZ, PT ;  /* 0x000000ff0600720b */ /* 0x000fe40003f0e000 */
[----:B------:R-:W-:Y:S02]  /*0900*/  SEL R7, R7, RZ, P6 ;  /* 0x000000ff07077207 */ /* 0x000fe40003000000 */
[C---:B------:R-:W-:Y:S02]  /*0910*/  FSETP.GEU.AND P1, PT, R5.reuse, RZ, PT ;  /* 0x000000ff0500720b */ /* 0x040fe40003f2e000 */
[----:B------:R-:W-:Y:S01]  /*0920*/  FSETP.GEU.AND P2, PT, R4, RZ, PT ;  /* 0x000000ff0400720b */ /* 0x000fe20003f4e000 */
[----:B0-----:R-:W-:Y:S01]  /*0930*/  IMAD.WIDE R8, R2, 0x4, R8 ;  /* 0x0000000402087825 */ /* 0x001fe200078e0208 */
[----:B------:R-:W-:Y:S02]  /*0940*/  SEL R6, R6, RZ, P0 ;  /* 0x000000ff06067207 */ /* 0x000fe40000000000 */
[----:B------:R-:W-:-:S02]  /*0950*/  SEL R5, R5, RZ, P1 ;  /* 0x000000ff05057207 */ /* 0x000fc40000800000 */
[----:B------:R-:W-:-:S05]  /*0960*/  SEL R4, R4, RZ, P2 ;  /* 0x000000ff04047207 */ /* 0x000fca0001000000 */
[----:B------:R-:W-:Y:S01]  /*0970*/  STG.E.128 desc[UR4][R8.64], R4 ;  /* 0x0000000408007986 */ /* 0x000fe2000c101d04 */
[----:B--2---:R-:W-:Y:S01]  /*0980*/  FFMA R3, R16, R3, R20 ;  /* 0x0000000310037223 */ /* 0x004fe20000000014 */
[----:B------:R-:W-:Y:S01]  /*0990*/  FFMA R14, R17, R14, R21 ;  /* 0x0000000e110e7223 */ /* 0x000fe20000000015 */
[----:B------:R-:W-:Y:S01]  /*09a0*/  FFMA R13, R18, R13, R22 ;  /* 0x0000000d120d7223 */ /* 0x000fe20000000016 */
[----:B------:R-:W-:Y:S02]  /*09b0*/  FFMA R0, R19, R0, R23 ;  /* 0x0000000013007223 */ /* 0x000fe40000000017 */
[----:B------:R-:W-:Y:S02]  /*09c0*/  FSETP.GEU.AND P5, PT, R3, RZ, PT ;  /* 0x000000ff0300720b */ /* 0x000fe40003fae000 */
[----:B------:R-:W-:Y:S02]  /*09d0*/  FSETP.GEU.AND P3, PT, R13, RZ, PT ;  /* 0x000000ff0d00720b */ /* 0x000fe40003f6e000 */
[----:B------:R-:W-:-:S02]  /*09e0*/  FSETP.GEU.AND P4, PT, R14, RZ, PT ;  /* 0x000000ff0e00720b */ /* 0x000fc40003f8e000 */
[----:B------:R-:W-:Y:S02]  /*09f0*/  FSETP.GEU.AND P6, PT, R0, RZ, PT ;  /* 0x000000ff0000720b */ /* 0x000fe40003fce000 */
[----:B------:R-:W-:Y:S02]  /*0a00*/  SEL R18, R13, RZ, P3 ;  /* 0x000000ff0d127207 */ /* 0x000fe40001800000 */
[----:B------:R-:W-:Y:S02]  /*0a10*/  SEL R17, R14, RZ, P4 ;  /* 0x000000ff0e117207 */ /* 0x000fe40002000000 */
[----:B------:R-:W-:Y:S02]  /*0a20*/  SEL R16, R3, RZ, P5 ;  /* 0x000000ff03107207 */ /* 0x000fe40002800000 */
[----:B------:R-:W-:-:S05]  /*0a30*/  SEL R19, R0, RZ, P6 ;  /* 0x000000ff00137207 */ /* 0x000fca0003000000 */
[----:B------:R-:W-:Y:S01]  /*0a40*/  STG.E.128 desc[UR4][R8.64+0x800], R16 ;  /* 0x0008001008007986 */ /* 0x000fe2000c101d04 */
[----:B------:R-:W-:Y:S05]  /*0a50*/  EXIT ;  /* 0x000000000000794d */ /* 0x000fea0003800000 */
.L_x_0:
[----:B------:R-:W-:-:S00]  /*0a60*/  BRA `(.L_x_0) ;  /* 0xfffffffc00fc7947 */ /* 0x000fc0000383ffff */
[----:B------:R-:W-:-:S00]  /*0a70*/  NOP ;  /* 0x0000000000007918 */ /* 0x000fc00000000000 */
        /* <DEDUP_REMOVED lines=8> */
.L_x_1:


//--------------------- .nv.global.init           --------------------------
	.section	.nv.global.init,"aw",@progbits
.nv.global.init:
	.type		_$_str,@object
	.size		_$_str,(_$_str_$_2 - _$_str)
_$_str:
        /*0000*/ 	.byte	0x5f, 0x5f, 0x43, 0x55, 0x44, 0x41, 0x5f, 0x46, 0x54, 0x5a, 0x00
	.type		_$_str_$_2,@object
	.size		_$_str_$_2,(.L_1 - _$_str_$_2)
_$_str_$_2:
        /*000b*/ 	.byte	0x5f, 0x5f, 0x43, 0x55, 0x44, 0x41, 0x5f, 0x50, 0x52, 0x45, 0x43, 0x5f, 0x53, 0x51, 0x52, 0x54
        /*001b*/ 	.byte	0x00
.L_1:


//--------------------- .nv.constant0.triton_poi_fused__native_batch_norm_legit_no_training_relu_19 --------------------------
	.section	.nv.constant0.triton_poi_fused__native_batch_norm_legit_no_training_relu_19,"a",@progbits
	.sectionflags	@""
	.align	4
.nv.constant0.triton_poi_fused__native_batch_norm_legit_no_training_relu_19:
	.zero		580
